	.headerflags	@"EF_CUDA_TEXMODE_UNIFIED EF_CUDA_64BIT_ADDRESS EF_CUDA_ACCELERATORS EF_CUDA_SM90 EF_CUDA_VIRTUAL_SM(EF_CUDA_SM90)"
	.elftype	@"ET_EXEC"


//--------------------- .nv.info                  --------------------------
	.section	.nv.info,"",@"SHT_CUDA_INFO"
	.align	4


	//----- nvinfo : EIATTR_REGCOUNT
	.align		4
        /*0000*/ 	.byte	0x04, 0x2f
        /*0002*/ 	.short	(.L_1 - .L_0)
	.align		4
.L_0:
        /*0004*/ 	.word	index@(triton_poi_fused_cat_0)
        /*0008*/ 	.word	0x00000013


	//----- nvinfo : EIATTR_MIN_STACK_SIZE
	.align		4
.L_1:
        /*000c*/ 	.byte	0x04, 0x12
        /*000e*/ 	.short	(.L_3 - .L_2)
	.align		4
.L_2:
        /*0010*/ 	.word	index@(triton_poi_fused_cat_0)
        /*0014*/ 	.word	0x00000000


	//----- nvinfo : EIATTR_FRAME_SIZE
	.align		4
.L_3:
        /*0018*/ 	.byte	0x04, 0x11
        /*001a*/ 	.short	(.L_5 - .L_4)
	.align		4
.L_4:
        /*001c*/ 	.word	index@(triton_poi_fused_cat_0)
        /*0020*/ 	.word	0x00000000


	//----- nvinfo : EIATTR_MIN_STACK_SIZE
	.align		4
.L_5:
        /*0024*/ 	.byte	0x04, 0x12
        /*0026*/ 	.short	(.L_7 - .L_6)
	.align		4
.L_6:
        /*0028*/ 	.word	index@(triton_poi_fused_cat_0)
        /*002c*/ 	.word	0x00000000
.L_7:


//--------------------- .nv.info.triton_poi_fused_cat_0 --------------------------
	.section	.nv.info.triton_poi_fused_cat_0,"",@"SHT_CUDA_INFO"
	.sectionflags	@""
	.align	4


	//----- nvinfo : EIATTR_CUDA_API_VERSION
	.align		4
        /*0000*/ 	.byte	0x04, 0x37
        /*0002*/ 	.short	(.L_9 - .L_8)
.L_8:
        /*0004*/ 	.word	0x0000007c


	//----- nvinfo : EIATTR_KPARAM_INFO
	.align		4
.L_9:
        /*0008*/ 	.byte	0x04, 0x17
        /*000a*/ 	.short	(.L_11 - .L_10)
.L_10:
        /*000c*/ 	.word	0x00000000
        /*0010*/ 	.short	0x0004
        /*0012*/ 	.short	0x0020
        /*0014*/ 	.byte	0x00, 0xf0, 0x11, 0x00


	//----- nvinfo : EIATTR_KPARAM_INFO
	.align		4
.L_11:
        /*0018*/ 	.byte	0x04, 0x17
        /*001a*/ 	.short	(.L_13 - .L_12)
.L_12:
        /*001c*/ 	.word	0x00000000
        /*0020*/ 	.short	0x0003
        /*0022*/ 	.short	0x0018
        /*0024*/ 	.byte	0x00, 0xf4, 0x21, 0x00


	//----- nvinfo : EIATTR_KPARAM_INFO
	.align		4
.L_13:
        /*0028*/ 	.byte	0x04, 0x17
        /*002a*/ 	.short	(.L_15 - .L_14)
.L_14:
        /*002c*/ 	.word	0x00000000
        /*0030*/ 	.short	0x0002
        /*0032*/ 	.short	0x0010
        /*0034*/ 	.byte	0x00, 0xf4, 0x21, 0x00


	//----- nvinfo : EIATTR_KPARAM_INFO
	.align		4
.L_15:
        /*0038*/ 	.byte	0x04, 0x17
        /*003a*/ 	.short	(.L_17 - .L_16)
.L_16:
        /*003c*/ 	.word	0x00000000
        /*0040*/ 	.short	0x0001
        /*0042*/ 	.short	0x0008
        /*0044*/ 	.byte	0x00, 0xf4, 0x21, 0x00


	//----- nvinfo : EIATTR_KPARAM_INFO
	.align		4
.L_17:
        /*0048*/ 	.byte	0x04, 0x17
        /*004a*/ 	.short	(.L_19 - .L_18)
.L_18:
        /*004c*/ 	.word	0x00000000
        /*0050*/ 	.short	0x0000
        /*0052*/ 	.short	0x0000
        /*0054*/ 	.byte	0x00, 0xf4, 0x21, 0x00


	//----- nvinfo : EIATTR_SPARSE_MMA_MASK
	.align		4
.L_19:
        /*0058*/ 	.byte	0x03, 0x50
        /*005a*/ 	.short	0x0000


	//----- nvinfo : EIATTR_MAXREG_COUNT
	.align		4
        /*005c*/ 	.byte	0x03, 0x1b
        /*005e*/ 	.short	0x00ff


	//----- nvinfo : EIATTR_EXIT_INSTR_OFFSETS
	.align		4
        /*0060*/ 	.byte	0x04, 0x1c
        /*0062*/ 	.short	(.L_21 - .L_20)


	//   ....[0]....
.L_20:
        /*0064*/ 	.word	0x000003a0


	//   ....[1]....
        /*0068*/ 	.word	0x000003c0


	//----- nvinfo : EIATTR_REQNTID
	.align		4
.L_21:
        /*006c*/ 	.byte	0x04, 0x10
        /*006e*/ 	.short	(.L_23 - .L_22)
.L_22:
        /*0070*/ 	.word	0x00000080
        /*0074*/ 	.word	0x00000001
        /*0078*/ 	.word	0x00000001


	//----- nvinfo : EIATTR_CBANK_PARAM_SIZE
	.align		4
.L_23:
        /*007c*/ 	.byte	0x03, 0x19
        /*007e*/ 	.short	0x0024


	//----- nvinfo : EIATTR_PARAM_CBANK
	.align		4
        /*0080*/ 	.byte	0x04, 0x0a
        /*0082*/ 	.short	(.L_25 - .L_24)
	.align		4
.L_24:
        /*0084*/ 	.word	index@(.nv.constant0.triton_poi_fused_cat_0)
        /*0088*/ 	.short	0x0210
        /*008a*/ 	.short	0x0024


	//----- nvinfo : EIATTR_SW_WAR
	.align		4
.L_25:
        /*008c*/ 	.byte	0x04, 0x36
        /*008e*/ 	.short	(.L_27 - .L_26)
.L_26:
        /*0090*/ 	.word	0x00000008
.L_27:


//--------------------- .nv.callgraph             --------------------------
	.section	.nv.callgraph,"",@"SHT_CUDA_CALLGRAPH"
	.align	4
	.sectionentsize	8
	.align		4
        /*0000*/ 	.word	0x00000000
	.align		4
        /*0004*/ 	.word	0xffffffff
	.align		4
        /*0008*/ 	.word	0x00000000
	.align		4
        /*000c*/ 	.word	0xfffffffe
	.align		4
        /*0010*/ 	.word	0x00000000
	.align		4
        /*0014*/ 	.word	0xfffffffd
	.align		4
        /*0018*/ 	.word	0x00000000
	.align		4
        /*001c*/ 	.word	0xfffffffc


//--------------------- .text.triton_poi_fused_cat_0 --------------------------
	.section	.text.triton_poi_fused_cat_0,"ax",@progbits
	.align	128
        .global         triton_poi_fused_cat_0
        .type           triton_poi_fused_cat_0,@function
        .size           triton_poi_fused_cat_0,(.L_x_1 - triton_poi_fused_cat_0)
        .other          triton_poi_fused_cat_0,@"STO_CUDA_ENTRY STV_DEFAULT"
triton_poi_fused_cat_0:
.text.triton_poi_fused_cat_0:
[----:B------:R-:W0:Y:S02]  /*0000*/  LDC R1, c[0x0][0x28] ;  /* 0x00000a00ff017b82 */ /* 0x000e240000000800 */
[----:B------:R-:W1:Y:S01]  /*0010*/  S2R R0, SR_TID.X ;  /* 0x0000000000007919 */ /* 0x000e620000002100 */
[----:B------:R-:W-:Y:S01]  /*0020*/  CS2R R14, SRZ ;  /* 0x00000000000e7805 */ /* 0x000fe2000001ff00 */
[----:B------:R-:W-:Y:S01]  /*0030*/  ULDC.64 UR4, c[0x0][0x208] ;  /* 0x0000820000047ab9 */ /* 0x000fe20000000a00 */
[----:B------:R-:W2:Y:S01]  /*0040*/  S2R R5, SR_CTAID.X ;  /* 0x0000000000057919 */ /* 0x000ea20000002500 */
[----:B-1----:R-:W-:Y:S01]  /*0050*/  IMAD.SHL.U32 R0, R0, 0x2, RZ ;  /* 0x0000000200007824 */ /* 0x002fe200078e00ff */
[----:B--2---:R-:W-:-:S04]  /*0060*/  SHF.R.S32.HI R3, RZ, 0x17, R5 ;  /* 0x00000017ff037819 */ /* 0x004fc80000011405 */
[----:B------:R-:W-:Y:S02]  /*0070*/  LOP3.LUT R0, R0, 0xfe, RZ, 0xc0, !PT ;  /* 0x000000fe00007812 */ /* 0x000fe400078ec0ff */
[----:B------:R-:W-:-:S03]  /*0080*/  SGXT R3, R3, 0x1 ;  /* 0x000000010303781a */ /* 0x000fc60000000200 */
[----:B------:R-:W-:Y:S02]  /*0090*/  IMAD R0, R5, 0x100, R0 ;  /* 0x0000010005007824 */ /* 0x000fe400078e0200 */
[----:B------:R-:W1:Y:S02]  /*00a0*/  LDC.64 R4, c[0x0][0x220] ;  /* 0x00008800ff047b82 */ /* 0x000e640000000a00 */
[C---:B------:R-:W-:Y:S01]  /*00b0*/  IMAD.HI R8, R0.reuse, 0x38e38e39, RZ ;  /* 0x38e38e3900087827 */ /* 0x040fe200078e02ff */
[----:B------:R-:W-:Y:S02]  /*00c0*/  LEA.HI R6, R3, R0, RZ, 0x4 ;  /* 0x0000000003067211 */ /* 0x000fe400078f20ff */
[----:B------:R-:W-:Y:S02]  /*00d0*/  ISETP.GE.AND P0, PT, R0, 0x900, PT ;  /* 0x000009000000780c */ /* 0x000fe40003f06270 */
[----:B------:R-:W-:Y:S01]  /*00e0*/  SHF.R.S32.HI R7, RZ, 0x4, R6 ;  /* 0x00000004ff077819 */ /* 0x000fe20000011406 */
[----:B------:R-:W2:Y:S01]  /*00f0*/  LDC.64 R2, c[0x0][0x218] ;  /* 0x00008600ff027b82 */ /* 0x000ea20000000a00 */
[----:B------:R-:W-:-:S03]  /*0100*/  LOP3.LUT R13, R6, 0xfffffff0, RZ, 0xc0, !PT ;  /* 0xfffffff0060d7812 */ /* 0x000fc600078ec0ff */
[----:B------:R-:W-:-:S04]  /*0110*/  IMAD.HI R9, R7, 0x38e38e39, RZ ;  /* 0x38e38e3907097827 */ /* 0x000fc800078e02ff */
[----:B------:R-:W-:Y:S01]  /*0120*/  IMAD.IADD R6, R0, 0x1, -R13 ;  /* 0x0000000100067824 */ /* 0x000fe200078e0a0d */
[----:B------:R-:W-:-:S04]  /*0130*/  SHF.R.U32.HI R10, RZ, 0x1f, R9 ;  /* 0x0000001fff0a7819 */ /* 0x000fc80000011609 */
[----:B------:R-:W-:Y:S02]  /*0140*/  LEA.HI.SX32 R10, R9, R10, 0x1d ;  /* 0x0000000a090a7211 */ /* 0x000fe400078feaff */
[----:B------:R-:W-:-:S03]  /*0150*/  SHF.R.U32.HI R9, RZ, 0x1f, R8 ;  /* 0x0000001fff097819 */ /* 0x000fc60000011608 */
[----:B------:R-:W-:Y:S01]  /*0160*/  IMAD R10, R10, -0x24, R7 ;  /* 0xffffffdc0a0a7824 */ /* 0x000fe200078e0207 */
[----:B------:R-:W-:-:S03]  /*0170*/  LEA.HI.SX32 R11, R8, R9, 0x19 ;  /* 0x00000009080b7211 */ /* 0x000fc600078fcaff */
[C---:B------:R-:W-:Y:S01]  /*0180*/  VIADD R9, R10.reuse, 0xfffffffc ;  /* 0xfffffffc0a097836 */ /* 0x040fe20000000000 */
[C---:B------:R-:W-:Y:S01]  /*0190*/  ISETP.GT.AND P3, PT, R10.reuse, 0x3, !P0 ;  /* 0x000000030a00780c */ /* 0x040fe20004764270 */
[----:B------:R-:W-:Y:S01]  /*01a0*/  IMAD R8, R11, 0x200, R6 ;  /* 0x000002000b087824 */ /* 0x000fe200078e0206 */
[----:B------:R-:W-:Y:S01]  /*01b0*/  ISETP.GE.AND P1, PT, R10, 0x4, PT ;  /* 0x000000040a00780c */ /* 0x000fe20003f26270 */
[----:B------:R-:W3:Y:S02]  /*01c0*/  LDC.64 R6, c[0x0][0x210] ;  /* 0x00008400ff067b82 */ /* 0x000ee40000000a00 */
[C---:B------:R-:W-:Y:S02]  /*01d0*/  IMAD R13, R9.reuse, 0x10, R8 ;  /* 0x00000010090d7824 */ /* 0x040fe400078e0208 */
[----:B-1----:R-:W-:-:S04]  /*01e0*/  IMAD.WIDE R8, R9, 0x4, R4 ;  /* 0x0000000409087825 */ /* 0x002fc800078e0204 */
[----:B--2---:R-:W-:Y:S01]  /*01f0*/  IMAD.WIDE R4, R13, 0x4, R2 ;  /* 0x000000040d047825 */ /* 0x004fe200078e0202 */
[----:B------:R-:W-:Y:S01]  /*0200*/  CS2R R2, SRZ ;  /* 0x0000000000027805 */ /* 0x000fe2000001ff00 */
[----:B------:R-:W2:Y:S04]  /*0210*/  @P3 LDG.E.EL R14, desc[UR4][R8.64] ;  /* 0x00000004080e3981 */ /* 0x000ea8000c2e1900 */
[----:B------:R-:W4:Y:S04]  /*0220*/  @P3 LDG.E.EL R15, desc[UR4][R8.64] ;  /* 0x00000004080f3981 */ /* 0x000f28000c2e1900 */
[----:B------:R-:W5:Y:S01]  /*0230*/  @P3 LDG.E.64 R2, desc[UR4][R4.64] ;  /* 0x0000000404023981 */ /* 0x000f62000c1e1b00 */
[----:B------:R-:W-:Y:S01]  /*0240*/  IMAD R10, R11, -0x240, R0 ;  /* 0xfffffdc00b0a7824 */ /* 0x000fe200078e0200 */
[----:B------:R-:W-:-:S03]  /*0250*/  ISETP.LT.AND P2, PT, R0, 0x900, !P1 ;  /* 0x000009000000780c */ /* 0x000fc60004f41270 */
[----:B------:R-:W-:Y:S01]  /*0260*/  IMAD R11, R11, 0x40, R10 ;  /* 0x000000400b0b7824 */ /* 0x000fe200078e020a */
[----:B------:R-:W-:-:S03]  /*0270*/  CS2R R12, SRZ ;  /* 0x00000000000c7805 */ /* 0x000fc6000001ff00 */
[----:B---3--:R-:W-:Y:S02]  /*0280*/  IMAD.WIDE R6, R11, 0x4, R6 ;  /* 0x000000040b067825 */ /* 0x008fe400078e0206 */
[----:B------:R-:W1:Y:S04]  /*0290*/  LDC.64 R10, c[0x0][0x228] ;  /* 0x00008a00ff0a7b82 */ /* 0x000e680000000a00 */
[----:B------:R-:W3:Y:S01]  /*02a0*/  @P2 LDG.E.64 R12, desc[UR4][R6.64] ;  /* 0x00000004060c2981 */ /* 0x000ee2000c1e1b00 */
[----:B----4-:R-:W-:Y:S02]  /*02b0*/  SEL R15, R15, RZ, P3 ;  /* 0x000000ff0f0f7207 */ /* 0x010fe40001800000 */
[----:B-----5:R-:W-:Y:S02]  /*02c0*/  SEL R16, R3, RZ, P3 ;  /* 0x000000ff03107207 */ /* 0x020fe40001800000 */
[----:B------:R-:W-:-:S02]  /*02d0*/  SEL R2, R2, RZ, P3 ;  /* 0x000000ff02027207 */ /* 0x000fc40001800000 */
[----:B--2---:R-:W-:Y:S02]  /*02e0*/  SEL R3, R14, RZ, P3 ;  /* 0x000000ff0e037207 */ /* 0x004fe40001800000 */
[----:B------:R-:W-:Y:S02]  /*02f0*/  FSETP.GT.AND P4, PT, R16, -R15, PT ;  /* 0x8000000f1000720b */ /* 0x000fe40003f84000 */
[C---:B------:R-:W-:Y:S01]  /*0300*/  FSETP.GT.AND P3, PT, R2.reuse, -R3, PT ;  /* 0x800000030200720b */ /* 0x040fe20003f64000 */
[----:B------:R-:W-:Y:S01]  /*0310*/  FADD R4, R2, R3 ;  /* 0x0000000302047221 */ /* 0x000fe20000000000 */
[----:B------:R-:W-:Y:S01]  /*0320*/  FADD R15, R16, R15 ;  /* 0x0000000f100f7221 */ /* 0x000fe20000000000 */
[----:B---3--:R-:W-:Y:S02]  /*0330*/  SEL R5, R12, RZ, P2 ;  /* 0x000000ff0c057207 */ /* 0x008fe40001000000 */
[----:B------:R-:W-:-:S06]  /*0340*/  SEL R6, R13, RZ, P2 ;  /* 0x000000ff0d067207 */ /* 0x000fcc0001000000 */
[----:B------:R-:W-:Y:S02]  /*0350*/  @!P4 FMUL R15, R15, 0.20000000298023223877 ;  /* 0x3e4ccccd0f0fc820 */ /* 0x000fe40000400000 */
[----:B------:R-:W-:Y:S01]  /*0360*/  @!P3 FMUL R4, R4, 0.20000000298023223877 ;  /* 0x3e4ccccd0404b820 */ /* 0x000fe20000400000 */
[----:B-1----:R-:W-:-:S04]  /*0370*/  IMAD.WIDE R2, R0, 0x4, R10 ;  /* 0x0000000400027825 */ /* 0x002fc800078e020a */
[----:B------:R-:W-:Y:S02]  /*0380*/  SEL R4, R5, R4, !P1 ;  /* 0x0000000405047207 */ /* 0x000fe40004800000 */
[----:B------:R-:W-:Y:S01]  /*0390*/  SEL R5, R6, R15, !P1 ;  /* 0x0000000f06057207 */ /* 0x000fe20004800000 */
[----:B------:R-:W-:Y:S06]  /*03a0*/  @P0 EXIT ;  /* 0x000000000000094d */ /* 0x000fec0003800000 */
[----:B------:R-:W-:Y:S01]  /*03b0*/  STG.E.64 desc[UR4][R2.64], R4 ;  /* 0x0000000402007986 */ /* 0x000fe2000c101b04 */
[----:B------:R-:W-:Y:S05]  /*03c0*/  EXIT ;  /* 0x000000000000794d */ /* 0x000fea0003800000 */
.L_x_0:
[----:B------:R-:W-:-:S00]  /*03d0*/  BRA `(.L_x_0) ;  /* 0xfffffffc00fc7947 */ /* 0x000fc0000383ffff */
[----:B------:R-:W-:-:S00]  /*03e0*/  NOP ;  /* 0x0000000000007918 */ /* 0x000fc00000000000 */
        /* <DEDUP_REMOVED lines=9> */
.L_x_1:


//--------------------- .nv.constant0.triton_poi_fused_cat_0 --------------------------
	.section	.nv.constant0.triton_poi_fused_cat_0,"a",@progbits
	.sectionflags	@""
	.align	4
.nv.constant0.triton_poi_fused_cat_0:
	.zero		564
